	.headerflags	@"EF_CUDA_TEXMODE_UNIFIED EF_CUDA_64BIT_ADDRESS EF_CUDA_ACCELERATORS EF_CUDA_SM90 EF_CUDA_VIRTUAL_SM(EF_CUDA_SM90)"
	.elftype	@"ET_EXEC"


//--------------------- .nv.info                  --------------------------
	.section	.nv.info,"",@"SHT_CUDA_INFO"
	.align	4


	//----- nvinfo : EIATTR_REGCOUNT
	.align		4
        /*0000*/ 	.byte	0x04, 0x2f
        /*0002*/ 	.short	(.L_1 - .L_0)
	.align		4
.L_0:
        /*0004*/ 	.word	index@(triton_poi_fused__unsafe_index_add_mul_sub_26)
        /*0008*/ 	.word	0x0000001a


	//----- nvinfo : EIATTR_MIN_STACK_SIZE
	.align		4
.L_1:
        /*000c*/ 	.byte	0x04, 0x12
        /*000e*/ 	.short	(.L_3 - .L_2)
	.align		4
.L_2:
        /*0010*/ 	.word	index@(triton_poi_fused__unsafe_index_add_mul_sub_26)
        /*0014*/ 	.word	0x00000000


	//----- nvinfo : EIATTR_FRAME_SIZE
	.align		4
.L_3:
        /*0018*/ 	.byte	0x04, 0x11
        /*001a*/ 	.short	(.L_5 - .L_4)
	.align		4
.L_4:
        /*001c*/ 	.word	index@(triton_poi_fused__unsafe_index_add_mul_sub_26)
        /*0020*/ 	.word	0x00000000


	//----- nvinfo : EIATTR_MIN_STACK_SIZE
	.align		4
.L_5:
        /*0024*/ 	.byte	0x04, 0x12
        /*0026*/ 	.short	(.L_7 - .L_6)
	.align		4
.L_6:
        /*0028*/ 	.word	index@(triton_poi_fused__unsafe_index_add_mul_sub_26)
        /*002c*/ 	.word	0x00000000
.L_7:


//--------------------- .nv.info.triton_poi_fused__unsafe_index_add_mul_sub_26 --------------------------
	.section	.nv.info.triton_poi_fused__unsafe_index_add_mul_sub_26,"",@"SHT_CUDA_INFO"
	.sectionflags	@""
	.align	4


	//----- nvinfo : EIATTR_CUDA_API_VERSION
	.align		4
        /*0000*/ 	.byte	0x04, 0x37
        /*0002*/ 	.short	(.L_9 - .L_8)
.L_8:
        /*0004*/ 	.word	0x0000007c


	//----- nvinfo : EIATTR_KPARAM_INFO
	.align		4
.L_9:
        /*0008*/ 	.byte	0x04, 0x17
        /*000a*/ 	.short	(.L_11 - .L_10)
.L_10:
        /*000c*/ 	.word	0x00000000
        /*0010*/ 	.short	0x0006
        /*0012*/ 	.short	0x0030
        /*0014*/ 	.byte	0x00, 0xf0, 0x11, 0x00


	//----- nvinfo : EIATTR_KPARAM_INFO
	.align		4
.L_11:
        /*0018*/ 	.byte	0x04, 0x17
        /*001a*/ 	.short	(.L_13 - .L_12)
.L_12:
        /*001c*/ 	.word	0x00000000
        /*0020*/ 	.short	0x0005
        /*0022*/ 	.short	0x0028
        /*0024*/ 	.byte	0x00, 0xf4, 0x21, 0x00


	//----- nvinfo : EIATTR_KPARAM_INFO
	.align		4
.L_13:
        /*0028*/ 	.byte	0x04, 0x17
        /*002a*/ 	.short	(.L_15 - .L_14)
.L_14:
        /*002c*/ 	.word	0x00000000
        /*0030*/ 	.short	0x0004
        /*0032*/ 	.short	0x0020
        /*0034*/ 	.byte	0x00, 0xf4, 0x21, 0x00


	//----- nvinfo : EIATTR_KPARAM_INFO
	.align		4
.L_15:
        /*0038*/ 	.byte	0x04, 0x17
        /*003a*/ 	.short	(.L_17 - .L_16)
.L_16:
        /*003c*/ 	.word	0x00000000
        /*0040*/ 	.short	0x0003
        /*0042*/ 	.short	0x0018
        /*0044*/ 	.byte	0x00, 0xf4, 0x21, 0x00


	//----- nvinfo : EIATTR_KPARAM_INFO
	.align		4
.L_17:
        /*0048*/ 	.byte	0x04, 0x17
        /*004a*/ 	.short	(.L_19 - .L_18)
.L_18:
        /*004c*/ 	.word	0x00000000
        /*0050*/ 	.short	0x0002
        /*0052*/ 	.short	0x0010
        /*0054*/ 	.byte	0x00, 0xf4, 0x21, 0x00


	//----- nvinfo : EIATTR_KPARAM_INFO
	.align		4
.L_19:
        /*0058*/ 	.byte	0x04, 0x17
        /*005a*/ 	.short	(.L_21 - .L_20)
.L_20:
        /*005c*/ 	.word	0x00000000
        /*0060*/ 	.short	0x0001
        /*0062*/ 	.short	0x0008
        /*0064*/ 	.byte	0x00, 0xf4, 0x21, 0x00


	//----- nvinfo : EIATTR_KPARAM_INFO
	.align		4
.L_21:
        /*0068*/ 	.byte	0x04, 0x17
        /*006a*/ 	.short	(.L_23 - .L_22)
.L_22:
        /*006c*/ 	.word	0x00000000
        /*0070*/ 	.short	0x0000
        /*0072*/ 	.short	0x0000
        /*0074*/ 	.byte	0x00, 0xf4, 0x21, 0x00


	//----- nvinfo : EIATTR_SPARSE_MMA_MASK
	.align		4
.L_23:
        /*0078*/ 	.byte	0x03, 0x50
        /*007a*/ 	.short	0x0000


	//----- nvinfo : EIATTR_MAXREG_COUNT
	.align		4
        /*007c*/ 	.byte	0x03, 0x1b
        /*007e*/ 	.short	0x00ff


	//----- nvinfo : EIATTR_EXIT_INSTR_OFFSETS
	.align		4
        /*0080*/ 	.byte	0x04, 0x1c
        /*0082*/ 	.short	(.L_25 - .L_24)


	//   ....[0]....
.L_24:
        /*0084*/ 	.word	0x00000660


	//----- nvinfo : EIATTR_REQNTID
	.align		4
.L_25:
        /*0088*/ 	.byte	0x04, 0x10
        /*008a*/ 	.short	(.L_27 - .L_26)
.L_26:
        /*008c*/ 	.word	0x00000080
        /*0090*/ 	.word	0x00000001
        /*0094*/ 	.word	0x00000001


	//----- nvinfo : EIATTR_CBANK_PARAM_SIZE
	.align		4
.L_27:
        /*0098*/ 	.byte	0x03, 0x19
        /*009a*/ 	.short	0x0034


	//----- nvinfo : EIATTR_PARAM_CBANK
	.align		4
        /*009c*/ 	.byte	0x04, 0x0a
        /*009e*/ 	.short	(.L_29 - .L_28)
	.align		4
.L_28:
        /*00a0*/ 	.word	index@(.nv.constant0.triton_poi_fused__unsafe_index_add_mul_sub_26)
        /*00a4*/ 	.short	0x0210
        /*00a6*/ 	.short	0x0034


	//----- nvinfo : EIATTR_SW_WAR
	.align		4
.L_29:
        /*00a8*/ 	.byte	0x04, 0x36
        /*00aa*/ 	.short	(.L_31 - .L_30)
.L_30:
        /*00ac*/ 	.word	0x00000008
.L_31:


//--------------------- .nv.callgraph             --------------------------
	.section	.nv.callgraph,"",@"SHT_CUDA_CALLGRAPH"
	.align	4
	.sectionentsize	8
	.align		4
        /*0000*/ 	.word	0x00000000
	.align		4
        /*0004*/ 	.word	0xffffffff
	.align		4
        /*0008*/ 	.word	0x00000000
	.align		4
        /*000c*/ 	.word	0xfffffffe
	.align		4
        /*0010*/ 	.word	0x00000000
	.align		4
        /*0014*/ 	.word	0xfffffffd
	.align		4
        /*0018*/ 	.word	0x00000000
	.align		4
        /*001c*/ 	.word	0xfffffffc


//--------------------- .text.triton_poi_fused__unsafe_index_add_mul_sub_26 --------------------------
	.section	.text.triton_poi_fused__unsafe_index_add_mul_sub_26,"ax",@progbits
	.align	128
        .global         triton_poi_fused__unsafe_index_add_mul_sub_26
        .type           triton_poi_fused__unsafe_index_add_mul_sub_26,@function
        .size           triton_poi_fused__unsafe_index_add_mul_sub_26,(.L_x_1 - triton_poi_fused__unsafe_index_add_mul_sub_26)
        .other          triton_poi_fused__unsafe_index_add_mul_sub_26,@"STO_CUDA_ENTRY STV_DEFAULT"
triton_poi_fused__unsafe_index_add_mul_sub_26:
.text.triton_poi_fused__unsafe_index_add_mul_sub_26:
[----:B------:R-:W-:Y:S01]  /*0000*/  LDC R1, c[0x0][0x28] ;  /* 0x00000a00ff017b82 */ /* 0x000fe20000000800 */
[----:B------:R-:W1:Y:S07]  /*0010*/  S2R R0, SR_TID.X ;  /* 0x0000000000007919 */ /* 0x000e6e0000002100 */
[----:B------:R-:W2:Y:S01]  /*0020*/  LDC.64 R4, c[0x0][0x218] ;  /* 0x00008600ff047b82 */ /* 0x000ea20000000a00 */
[----:B------:R-:W-:Y:S01]  /*0030*/  ULDC.64 UR4, c[0x0][0x208] ;  /* 0x0000820000047ab9 */ /* 0x000fe20000000a00 */
[----:B------:R-:W3:Y:S06]  /*0040*/  S2R R3, SR_CTAID.X ;  /* 0x0000000000037919 */ /* 0x000eec0000002500 */
[----:B------:R-:W4:Y:S08]  /*0050*/  LDC.64 R8, c[0x0][0x228] ;  /* 0x00008a00ff087b82 */ /* 0x000f300000000a00 */
[----:B------:R-:W5:Y:S01]  /*0060*/  LDC.64 R12, c[0x0][0x210] ;  /* 0x00008400ff0c7b82 */ /* 0x000f620000000a00 */
[----:B-1----:R-:W-:-:S04]  /*0070*/  SHF.L.U32 R0, R0, 0x1, RZ ;  /* 0x0000000100007819 */ /* 0x002fc800000006ff */
[----:B------:R-:W-:-:S05]  /*0080*/  LOP3.LUT R0, R0, 0xfe, RZ, 0xc0, !PT ;  /* 0x000000fe00007812 */ /* 0x000fca00078ec0ff */
[----:B---3--:R-:W-:-:S05]  /*0090*/  IMAD R0, R3, 0x100, R0 ;  /* 0x0000010003007824 */ /* 0x008fca00078e0200 */
[----:B------:R-:W-:-:S04]  /*00a0*/  SHF.R.S32.HI R7, RZ, 0x1f, R0 ;  /* 0x0000001fff077819 */ /* 0x000fc80000011400 */
[----:B------:R-:W-:-:S04]  /*00b0*/  LEA.HI R7, R7, R0, RZ, 0x3 ;  /* 0x0000000007077211 */ /* 0x000fc800078f18ff */
[----:B------:R-:W-:Y:S02]  /*00c0*/  LOP3.LUT R11, R7, 0xfffffff8, RZ, 0xc0, !PT ;  /* 0xfffffff8070b7812 */ /* 0x000fe400078ec0ff */
[----:B------:R-:W-:Y:S02]  /*00d0*/  SHF.R.S32.HI R14, RZ, 0x3, R7 ;  /* 0x00000003ff0e7819 */ /* 0x000fe40000011407 */
[----:B------:R-:W-:-:S05]  /*00e0*/  IADD3 R2, R0, -R11, RZ ;  /* 0x8000000b00027210 */ /* 0x000fca0007ffe0ff */
[----:B--2---:R-:W-:-:S04]  /*00f0*/  IMAD.WIDE R4, R2, 0x8, R4 ;  /* 0x0000000802047825 */ /* 0x004fc800078e0204 */
[----:B----4-:R-:W-:Y:S01]  /*0100*/  IMAD.WIDE R8, R2, 0x8, R8 ;  /* 0x0000000802087825 */ /* 0x010fe200078e0208 */
[----:B------:R-:W-:Y:S01]  /*0110*/  LEA.HI R15, R14, R14, RZ, 0x3 ;  /* 0x0000000e0e0f7211 */ /* 0x000fe200078f18ff */
[----:B------:R-:W2:Y:S04]  /*0120*/  LDG.E.EL.128 R4, desc[UR4][R4.64] ;  /* 0x0000000404047981 */ /* 0x000ea8000c2e1d00 */
[----:B------:R-:W3:Y:S01]  /*0130*/  LDG.E.EL.128 R8, desc[UR4][R8.64] ;  /* 0x0000000408087981 */ /* 0x000ee2000c2e1d00 */
[----:B------:R-:W-:-:S05]  /*0140*/  LOP3.LUT R15, R15, 0xfffffff8, RZ, 0xc0, !PT ;  /* 0xfffffff80f0f7812 */ /* 0x000fca00078ec0ff */
[----:B------:R-:W-:-:S04]  /*0150*/  IMAD.IADD R15, R14, 0x1, -R15 ;  /* 0x000000010e0f7824 */ /* 0x000fc800078e0a0f */
[----:B-----5:R-:W-:Y:S01]  /*0160*/  IMAD.WIDE R12, R15, 0x8, R12 ;  /* 0x000000080f0c7825 */ /* 0x020fe200078e020c */
[----:B------:R-:W-:Y:S01]  /*0170*/  SHF.R.S32.HI R3, RZ, 0x17, R3 ;  /* 0x00000017ff037819 */ /* 0x000fe20000011403 */
[----:B------:R-:W1:Y:S04]  /*0180*/  LDC.64 R14, c[0x0][0x220] ;  /* 0x00008800ff0e7b82 */ /* 0x000e680000000a00 */
[----:B------:R-:W4:Y:S01]  /*0190*/  LDG.E.EL.64 R12, desc[UR4][R12.64] ;  /* 0x000000040c0c7981 */ /* 0x000f22000c2e1b00 */
[----:B------:R-:W-:-:S04]  /*01a0*/  SGXT R3, R3, 0x1 ;  /* 0x000000010303781a */ /* 0x000fc80000000200 */
[----:B------:R-:W-:-:S04]  /*01b0*/  LEA.HI R3, R3, R0, RZ, 0x6 ;  /* 0x0000000003037211 */ /* 0x000fc800078f30ff */
[----:B------:R-:W-:-:S05]  /*01c0*/  SHF.R.S32.HI R3, RZ, 0x6, R3 ;  /* 0x00000006ff037819 */ /* 0x000fca0000011403 */
[----:B------:R-:W-:-:S05]  /*01d0*/  IMAD.HI R16, R3, 0x2aaaaaab, RZ ;  /* 0x2aaaaaab03107827 */ /* 0x000fca00078e02ff */
[----:B------:R-:W-:-:S04]  /*01e0*/  SHF.R.U32.HI R17, RZ, 0x1f, R16 ;  /* 0x0000001fff117819 */ /* 0x000fc80000011610 */
[----:B------:R-:W-:-:S05]  /*01f0*/  LEA.HI R16, R16, R17, RZ, 0x1c ;  /* 0x0000001110107211 */ /* 0x000fca00078fe0ff */
[----:B------:R-:W-:Y:S01]  /*0200*/  IMAD R3, R16, -0x60, R3 ;  /* 0xffffffa010037824 */ /* 0x000fe200078e0203 */
[----:B--2---:R-:W-:Y:S02]  /*0210*/  SHF.R.U32.HI R23, RZ, 0x1b, R5 ;  /* 0x0000001bff177819 */ /* 0x004fe40000011605 */
[----:B------:R-:W-:Y:S02]  /*0220*/  SHF.R.U32.HI R21, RZ, 0x1b, R7 ;  /* 0x0000001bff157819 */ /* 0x000fe40000011607 */
[----:B---3--:R-:W-:Y:S02]  /*0230*/  SHF.R.U32.HI R17, RZ, 0x1b, R11 ;  /* 0x0000001bff117819 */ /* 0x008fe4000001160b */
[----:B------:R-:W-:Y:S02]  /*0240*/  SHF.R.U32.HI R19, RZ, 0x1b, R9 ;  /* 0x0000001bff137819 */ /* 0x000fe40000011609 */
[----:B------:R-:W-:Y:S02]  /*0250*/  LOP3.LUT R23, R23, 0x10, RZ, 0xc0, !PT ;  /* 0x0000001017177812 */ /* 0x000fe400078ec0ff */
[----:B------:R-:W-:-:S02]  /*0260*/  LOP3.LUT R21, R21, 0x10, RZ, 0xc0, !PT ;  /* 0x0000001015157812 */ /* 0x000fc400078ec0ff */
[----:B------:R-:W-:Y:S02]  /*0270*/  LOP3.LUT R17, R17, 0x10, RZ, 0xc0, !PT ;  /* 0x0000001011117812 */ /* 0x000fe400078ec0ff */
[----:B------:R-:W-:Y:S02]  /*0280*/  LOP3.LUT R19, R19, 0x10, RZ, 0xc0, !PT ;  /* 0x0000001013137812 */ /* 0x000fe400078ec0ff */
[----:B------:R-:W-:Y:S02]  /*0290*/  IADD3 R23, P0, R4, R23, RZ ;  /* 0x0000001704177210 */ /* 0x000fe40007f1e0ff */
[----:B------:R-:W-:Y:S02]  /*02a0*/  IADD3 R21, P1, R6, R21, RZ ;  /* 0x0000001506157210 */ /* 0x000fe40007f3e0ff */
[----:B------:R-:W-:Y:S02]  /*02b0*/  IADD3 R17, P3, R10, R17, RZ ;  /* 0x000000110a117210 */ /* 0x000fe40007f7e0ff */
[----:B------:R-:W-:Y:S01]  /*02c0*/  IADD3 R19, P2, R8, R19, RZ ;  /* 0x0000001308137210 */ /* 0x000fe20007f5e0ff */
[----:B------:R-:W-:Y:S01]  /*02d0*/  IMAD.X R20, RZ, RZ, R7, P1 ;  /* 0x000000ffff147224 */ /* 0x000fe200008e0607 */
[----:B------:R-:W-:Y:S01]  /*02e0*/  IADD3.X R22, RZ, R5, RZ, P0, !PT ;  /* 0x00000005ff167210 */ /* 0x000fe200007fe4ff */
[----:B------:R-:W-:Y:S01]  /*02f0*/  IMAD.X R16, RZ, RZ, R11, P3 ;  /* 0x000000ffff107224 */ /* 0x000fe200018e060b */
[----:B------:R-:W-:Y:S01]  /*0300*/  IADD3.X R18, RZ, R9, RZ, P2, !PT ;  /* 0x00000009ff127210 */ /* 0x000fe200017fe4ff */
[----:B-1----:R-:W-:-:S04]  /*0310*/  IMAD.WIDE.U32 R8, R23, 0x180, R14 ;  /* 0x0000018017087825 */ /* 0x002fc800078e000e */
[----:B------:R-:W-:-:S04]  /*0320*/  IMAD.WIDE.U32 R6, R21, 0x180, R14 ;  /* 0x0000018015067825 */ /* 0x000fc800078e000e */
[----:B------:R-:W-:-:S04]  /*0330*/  IMAD.WIDE.U32 R4, R19, 0x180, R14 ;  /* 0x0000018013047825 */ /* 0x000fc800078e000e */
[----:B------:R-:W-:Y:S01]  /*0340*/  IMAD.WIDE.U32 R10, R17, 0x180, R14 ;  /* 0x00000180110a7825 */ /* 0x000fe200078e000e */
[----:B----4-:R-:W-:-:S03]  /*0350*/  SHF.R.U32.HI R14, RZ, 0x1b, R13 ;  /* 0x0000001bff0e7819 */ /* 0x010fc6000001160d */
[----:B------:R-:W-:Y:S02]  /*0360*/  IMAD R15, R22, 0x180, RZ ;  /* 0x00000180160f7824 */ /* 0x000fe400078e02ff */
[----:B------:R-:W-:Y:S02]  /*0370*/  IMAD R17, R20, 0x180, RZ ;  /* 0x0000018014117824 */ /* 0x000fe400078e02ff */
[----:B------:R-:W-:Y:S01]  /*0380*/  IMAD R21, R16, 0x180, RZ ;  /* 0x0000018010157824 */ /* 0x000fe200078e02ff */
[----:B------:R-:W-:Y:S01]  /*0390*/  IADD3 R15, R9, R15, RZ ;  /* 0x0000000f090f7210 */ /* 0x000fe20007ffe0ff */
[----:B------:R-:W-:Y:S01]  /*03a0*/  IMAD R19, R18, 0x180, RZ ;  /* 0x0000018012137824 */ /* 0x000fe200078e02ff */
[----:B------:R-:W-:Y:S01]  /*03b0*/  LOP3.LUT R9, R14, 0x10, RZ, 0xc0, !PT ;  /* 0x000000100e097812 */ /* 0x000fe200078ec0ff */
[----:B------:R-:W-:Y:S01]  /*03c0*/  IMAD.MOV.U32 R16, RZ, RZ, R4 ;  /* 0x000000ffff107224 */ /* 0x000fe200078e0004 */
[----:B------:R-:W-:Y:S01]  /*03d0*/  IADD3 R7, R7, R17, RZ ;  /* 0x0000001107077210 */ /* 0x000fe20007ffe0ff */
[----:B------:R-:W-:Y:S01]  /*03e0*/  IMAD.IADD R17, R5, 0x1, R19 ;  /* 0x0000000105117824 */ /* 0x000fe200078e0213 */
[----:B------:R-:W-:Y:S01]  /*03f0*/  MOV R14, R8 ;  /* 0x00000008000e7202 */ /* 0x000fe20000000f00 */
[----:B------:R-:W1:Y:S01]  /*0400*/  LDC.64 R4, c[0x0][0x230] ;  /* 0x00008c00ff047b82 */ /* 0x000e620000000a00 */
[----:B------:R-:W-:Y:S01]  /*0410*/  IADD3 R11, R11, R21, RZ ;  /* 0x000000150b0b7210 */ /* 0x000fe20007ffe0ff */
[----:B------:R-:W-:Y:S01]  /*0420*/  IMAD.WIDE R16, R3, 0x4, R16 ;  /* 0x0000000403107825 */ /* 0x000fe200078e0210 */
[----:B------:R-:W-:-:S03]  /*0430*/  IADD3 R8, P0, R12, R9, RZ ;  /* 0x000000090c087210 */ /* 0x000fc60007f1e0ff */
[----:B------:R-:W-:Y:S01]  /*0440*/  IMAD.HI R9, R0, 0x2aaaaaab, RZ ;  /* 0x2aaaaaab00097827 */ /* 0x000fe200078e02ff */
[----:B------:R-:W-:-:S03]  /*0450*/  IADD3.X R13, RZ, R13, RZ, P0, !PT ;  /* 0x0000000dff0d7210 */ /* 0x000fc600007fe4ff */
[----:B------:R-:W-:Y:S01]  /*0460*/  IMAD.WIDE R18, R3, 0x4, R14 ;  /* 0x0000000403127825 */ /* 0x000fe200078e020e */
[----:B------:R-:W-:-:S03]  /*0470*/  SHF.R.U32.HI R12, RZ, 0x1f, R9 ;  /* 0x0000001fff0c7819 */ /* 0x000fc60000011609 */
[----:B------:R-:W-:Y:S01]  /*0480*/  IMAD.WIDE R14, R3, 0x4, R6 ;  /* 0x00000004030e7825 */ /* 0x000fe200078e0206 */
[----:B------:R-:W-:-:S03]  /*0490*/  LEA.HI R12, R9, R12, RZ, 0x16 ;  /* 0x0000000c090c7211 */ /* 0x000fc600078fb0ff */
[----:B------:R-:W-:-:S04]  /*04a0*/  IMAD.WIDE R10, R3, 0x4, R10 ;  /* 0x00000004030a7825 */ /* 0x000fc800078e020a */
[----:B------:R-:W-:Y:S02]  /*04b0*/  IMAD R13, R13, 0x1800, RZ ;  /* 0x000018000d0d7824 */ /* 0x000fe400078e02ff */
[----:B------:R-:W-:-:S04]  /*04c0*/  IMAD.WIDE.U32 R6, R8, 0x1800, R18 ;  /* 0x0000180008067825 */ /* 0x000fc800078e0012 */
[----:B------:R-:W-:Y:S01]  /*04d0*/  IMAD.WIDE.U32 R14, R8, 0x1800, R14 ;  /* 0x00001800080e7825 */ /* 0x000fe200078e000e */
[----:B------:R-:W-:-:S03]  /*04e0*/  IADD3 R7, R7, R13, RZ ;  /* 0x0000000d07077210 */ /* 0x000fc60007ffe0ff */
[----:B------:R-:W-:Y:S01]  /*04f0*/  IMAD.WIDE.U32 R10, R8, 0x1800, R10 ;  /* 0x00001800080a7825 */ /* 0x000fe200078e000a */
[----:B------:R-:W-:-:S03]  /*0500*/  IADD3 R15, R13, R15, RZ ;  /* 0x0000000f0d0f7210 */ /* 0x000fc60007ffe0ff */
[----:B------:R-:W-:Y:S01]  /*0510*/  IMAD.WIDE.U32 R16, R8, 0x1800, R16 ;  /* 0x0000180008107825 */ /* 0x000fe200078e0010 */
[----:B------:R-:W-:-:S03]  /*0520*/  IADD3 R11, R13, R11, RZ ;  /* 0x0000000b0d0b7210 */ /* 0x000fc60007ffe0ff */
[----:B------:R-:W-:Y:S02]  /*0530*/  IMAD.IADD R17, R13, 0x1, R17 ;  /* 0x000000010d117824 */ /* 0x000fe400078e0211 */
[----:B------:R-:W-:-:S04]  /*0540*/  IMAD R3, R12, 0x6000, RZ ;  /* 0x000060000c037824 */ /* 0x000fc800078e02ff */
[----:B------:R-:W-:-:S04]  /*0550*/  IMAD.WIDE R6, R3, 0x4, R6 ;  /* 0x0000000403067825 */ /* 0x000fc800078e0206 */
[C---:B------:R-:W-:Y:S02]  /*0560*/  IMAD.WIDE R12, R3.reuse, 0x4, R16 ;  /* 0x00000004030c7825 */ /* 0x040fe400078e0210 */
[----:B------:R-:W2:Y:S02]  /*0570*/  LDG.E.EL R7, desc[UR4][R6.64] ;  /* 0x0000000406077981 */ /* 0x000ea4000c2e1900 */
[C---:B------:R-:W-:Y:S02]  /*0580*/  IMAD.WIDE R8, R3.reuse, 0x4, R14 ;  /* 0x0000000403087825 */ /* 0x040fe400078e020e */
[----:B------:R-:W2:Y:S02]  /*0590*/  LDG.E.EL R12, desc[UR4][R12.64] ;  /* 0x000000040c0c7981 */ /* 0x000ea4000c2e1900 */
[----:B------:R-:W-:Y:S02]  /*05a0*/  IMAD.WIDE R10, R3, 0x4, R10 ;  /* 0x00000004030a7825 */ /* 0x000fe400078e020a */
[----:B------:R-:W3:Y:S02]  /*05b0*/  LDG.E.EL R8, desc[UR4][R8.64] ;  /* 0x0000000408087981 */ /* 0x000ee4000c2e1900 */
[----:B-1----:R-:W-:-:S02]  /*05c0*/  IMAD.WIDE R4, R2, 0x4, R4 ;  /* 0x0000000402047825 */ /* 0x002fc400078e0204 */
[----:B------:R-:W3:Y:S01]  /*05d0*/  LDG.E.EL R11, desc[UR4][R10.64] ;  /* 0x000000040a0b7981 */ /* 0x000ee2000c2e1900 */
[----:B------:R-:W1:Y:S03]  /*05e0*/  LDC.64 R2, c[0x0][0x238] ;  /* 0x00008e00ff027b82 */ /* 0x000e660000000a00 */
[----:B------:R-:W4:Y:S01]  /*05f0*/  LDG.E.EL.64 R4, desc[UR4][R4.64] ;  /* 0x0000000404047981 */ /* 0x000f22000c2e1b00 */
[----:B-1----:R-:W-:-:S04]  /*0600*/  IMAD.WIDE R2, R0, 0x4, R2 ;  /* 0x0000000400027825 */ /* 0x002fc800078e0202 */
[----:B--2---:R-:W-:Y:S01]  /*0610*/  FADD R14, -R7, R12 ;  /* 0x0000000c070e7221 */ /* 0x004fe20000000100 */
[----:B---3--:R-:W-:-:S03]  /*0620*/  FADD R15, -R8, R11 ;  /* 0x0000000b080f7221 */ /* 0x008fc60000000100 */
[----:B----4-:R-:W-:Y:S01]  /*0630*/  FFMA R14, R4, R14, R7 ;  /* 0x0000000e040e7223 */ /* 0x010fe20000000007 */
[----:B------:R-:W-:-:S05]  /*0640*/  FFMA R15, R5, R15, R8 ;  /* 0x0000000f050f7223 */ /* 0x000fca0000000008 */
[----:B------:R-:W-:Y:S01]  /*0650*/  STG.E.64 desc[UR4][R2.64], R14 ;  /* 0x0000000e02007986 */ /* 0x000fe2000c101b04 */
[----:B------:R-:W-:Y:S05]  /*0660*/  EXIT ;  /* 0x000000000000794d */ /* 0x000fea0003800000 */
.L_x_0:
[----:B------:R-:W-:-:S00]  /*0670*/  BRA `(.L_x_0) ;  /* 0xfffffffc00fc7947 */ /* 0x000fc0000383ffff */
[----:B------:R-:W-:-:S00]  /*0680*/  NOP ;  /* 0x0000000000007918 */ /* 0x000fc00000000000 */
[----:B------:R-:W-:-:S00]  /*0690*/  NOP ;  /* 0x0000000000007918 */ /* 0x000fc00000000000 */
[----:B------:R-:W-:-:S00]  /*06a0*/  NOP ;  /* 0x0000000000007918 */ /* 0x000fc00000000000 */
[----:B------:R-:W-:-:S00]  /*06b0*/  NOP ;  /* 0x0000000000007918 */ /* 0x000fc00000000000 */
[----:B------:R-:W-:-:S00]  /*06c0*/  NOP ;  /* 0x0000000000007918 */ /* 0x000fc00000000000 */
[----:B------:R-:W-:-:S00]  /*06d0*/  NOP ;  /* 0x0000000000007918 */ /* 0x000fc00000000000 */
[----:B------:R-:W-:-:S00]  /*06e0*/  NOP ;  /* 0x0000000000007918 */ /* 0x000fc00000000000 */
[----:B------:R-:W-:-:S00]  /*06f0*/  NOP ;  /* 0x0000000000007918 */ /* 0x000fc00000000000 */
.L_x_1:


//--------------------- .nv.constant0.triton_poi_fused__unsafe_index_add_mul_sub_26 --------------------------
	.section	.nv.constant0.triton_poi_fused__unsafe_index_add_mul_sub_26,"a",@progbits
	.sectionflags	@""
	.align	4
.nv.constant0.triton_poi_fused__unsafe_index_add_mul_sub_26:
	.zero		580
